//
// Generated by NVIDIA NVVM Compiler
//
// Compiler Build ID: CL-36424714
// Cuda compilation tools, release 13.0, V13.0.88
// Based on NVVM 20.0.0
//

.version 9.0
.target sm_100
.address_size 64

	// .globl	scale
.extern .shared .align 16 .b8 sdata[];

.visible .entry scale(
	.param .u64 .ptr .align 1 scale_param_0,
	.param .f64 scale_param_1,
	.param .u32 scale_param_2
)
{
	.reg .pred 	%p<2>;
	.reg .b32 	%r<6>;
	.reg .b64 	%rd<5>;
	.reg .b64 	%fd<4>;

	ld.param.u64 	%rd1, [scale_param_0];
	ld.param.f64 	%fd1, [scale_param_1];
	ld.param.u32 	%r2, [scale_param_2];
	mov.u32 	%r3, %ctaid.x;
	mov.u32 	%r4, %ntid.x;
	mov.u32 	%r5, %tid.x;
	mad.lo.s32 	%r1, %r3, %r4, %r5;
	setp.ge.u32 	%p1, %r1, %r2;
	@%p1 bra 	$L__BB0_2;
	cvta.to.global.u64 	%rd2, %rd1;
	mul.wide.s32 	%rd3, %r1, 8;
	add.s64 	%rd4, %rd2, %rd3;
	ld.global.f64 	%fd2, [%rd4];
	mul.f64 	%fd3, %fd1, %fd2;
	st.global.f64 	[%rd4], %fd3;
$L__BB0_2:
	ret;

}
	// .globl	acc
.visible .entry acc(
	.param .u64 .ptr .align 1 acc_param_0,
	.param .u64 .ptr .align 1 acc_param_1,
	.param .f64 acc_param_2,
	.param .u32 acc_param_3
)
{
	.reg .pred 	%p<2>;
	.reg .b32 	%r<6>;
	.reg .b64 	%rd<8>;
	.reg .b64 	%fd<5>;

	ld.param.u64 	%rd1, [acc_param_0];
	ld.param.u64 	%rd2, [acc_param_1];
	ld.param.f64 	%fd1, [acc_param_2];
	ld.param.u32 	%r2, [acc_param_3];
	mov.u32 	%r3, %ctaid.x;
	mov.u32 	%r4, %ntid.x;
	mov.u32 	%r5, %tid.x;
	mad.lo.s32 	%r1, %r3, %r4, %r5;
	setp.ge.s32 	%p1, %r1, %r2;
	@%p1 bra 	$L__BB1_2;
	cvta.to.global.u64 	%rd3, %rd2;
	cvta.to.global.u64 	%rd4, %rd1;
	mul.wide.s32 	%rd5, %r1, 8;
	add.s64 	%rd6, %rd3, %rd5;
	ld.global.f64 	%fd2, [%rd6];
	add.s64 	%rd7, %rd4, %rd5;
	ld.global.f64 	%fd3, [%rd7];
	fma.rn.f64 	%fd4, %fd1, %fd2, %fd3;
	st.global.f64 	[%rd7], %fd4;
$L__BB1_2:
	ret;

}
	// .globl	dnrm2
.visible .entry dnrm2(
	.param .u64 .ptr .align 1 dnrm2_param_0,
	.param .u64 .ptr .align 1 dnrm2_param_1,
	.param .u32 dnrm2_param_2
)
{
	.reg .pred 	%p<7>;
	.reg .b32 	%r<17>;
	.reg .b64 	%rd<12>;
	.reg .b64 	%fd<12>;

	ld.param.u64 	%rd3, [dnrm2_param_0];
	ld.param.u64 	%rd2, [dnrm2_param_1];
	ld.param.u32 	%r9, [dnrm2_param_2];
	cvta.to.global.u64 	%rd1, %rd3;
	mov.u32 	%r1, %tid.x;
	mov.u32 	%r2, %ctaid.x;
	mov.u32 	%r16, %ntid.x;
	mul.lo.s32 	%r10, %r16, %r2;
	shl.b32 	%r11, %r10, 1;
	add.s32 	%r4, %r11, %r1;
	shl.b32 	%r12, %r1, 3;
	mov.u32 	%r13, sdata;
	add.s32 	%r5, %r13, %r12;
	mov.b64 	%rd4, 0;
	st.shared.u64 	[%r5], %rd4;
	setp.ge.s32 	%p1, %r4, %r9;
	mov.f64 	%fd11, 0d0000000000000000;
	@%p1 bra 	$L__BB2_2;
	mul.wide.s32 	%rd5, %r4, 8;
	add.s64 	%rd6, %rd1, %rd5;
	ld.global.f64 	%fd4, [%rd6];
	mul.f64 	%fd11, %fd4, %fd4;
	st.shared.f64 	[%r5], %fd11;
$L__BB2_2:
	add.s32 	%r6, %r4, %r16;
	setp.ge.u32 	%p2, %r6, %r9;
	@%p2 bra 	$L__BB2_4;
	mul.wide.u32 	%rd7, %r6, 8;
	add.s64 	%rd8, %rd1, %rd7;
	ld.global.f64 	%fd5, [%rd8];
	fma.rn.f64 	%fd6, %fd5, %fd5, %fd11;
	st.shared.f64 	[%r5], %fd6;
$L__BB2_4:
	bar.sync 	0;
	setp.lt.u32 	%p3, %r16, 2;
	@%p3 bra 	$L__BB2_8;
$L__BB2_5:
	shr.u32 	%r8, %r16, 1;
	setp.ge.u32 	%p4, %r1, %r8;
	@%p4 bra 	$L__BB2_7;
	shl.b32 	%r14, %r8, 3;
	add.s32 	%r15, %r5, %r14;
	ld.shared.f64 	%fd7, [%r15];
	ld.shared.f64 	%fd8, [%r5];
	add.f64 	%fd9, %fd7, %fd8;
	st.shared.f64 	[%r5], %fd9;
$L__BB2_7:
	bar.sync 	0;
	setp.gt.u32 	%p5, %r16, 3;
	mov.u32 	%r16, %r8;
	@%p5 bra 	$L__BB2_5;
$L__BB2_8:
	setp.ne.s32 	%p6, %r1, 0;
	@%p6 bra 	$L__BB2_10;
	ld.shared.f64 	%fd10, [sdata];
	cvta.to.global.u64 	%rd9, %rd2;
	mul.wide.u32 	%rd10, %r2, 8;
	add.s64 	%rd11, %rd9, %rd10;
	st.global.f64 	[%rd11], %fd10;
$L__BB2_10:
	ret;

}
	// .globl	innerprod
.visible .entry innerprod(
	.param .u64 .ptr .align 1 innerprod_param_0,
	.param .u64 .ptr .align 1 innerprod_param_1,
	.param .u64 .ptr .align 1 innerprod_param_2,
	.param .u32 innerprod_param_3
)
{
	.reg .pred 	%p<7>;
	.reg .b32 	%r<17>;
	.reg .b64 	%rd<16>;
	.reg .b64 	%fd<14>;

	ld.param.u64 	%rd4, [innerprod_param_0];
	ld.param.u64 	%rd5, [innerprod_param_1];
	ld.param.u64 	%rd3, [innerprod_param_2];
	ld.param.u32 	%r9, [innerprod_param_3];
	cvta.to.global.u64 	%rd1, %rd5;
	cvta.to.global.u64 	%rd2, %rd4;
	mov.u32 	%r1, %tid.x;
	mov.u32 	%r2, %ctaid.x;
	mov.u32 	%r16, %ntid.x;
	mul.lo.s32 	%r10, %r16, %r2;
	shl.b32 	%r11, %r10, 1;
	add.s32 	%r4, %r11, %r1;
	shl.b32 	%r12, %r1, 3;
	mov.u32 	%r13, sdata;
	add.s32 	%r5, %r13, %r12;
	mov.b64 	%rd6, 0;
	st.shared.u64 	[%r5], %rd6;
	setp.ge.s32 	%p1, %r4, %r9;
	mov.f64 	%fd13, 0d0000000000000000;
	@%p1 bra 	$L__BB3_2;
	mul.wide.s32 	%rd7, %r4, 8;
	add.s64 	%rd8, %rd2, %rd7;
	ld.global.f64 	%fd4, [%rd8];
	add.s64 	%rd9, %rd1, %rd7;
	ld.global.f64 	%fd5, [%rd9];
	fma.rn.f64 	%fd13, %fd4, %fd5, 0d0000000000000000;
	st.shared.f64 	[%r5], %fd13;
$L__BB3_2:
	add.s32 	%r6, %r4, %r16;
	setp.ge.u32 	%p2, %r6, %r9;
	@%p2 bra 	$L__BB3_4;
	mul.wide.u32 	%rd10, %r6, 8;
	add.s64 	%rd11, %rd2, %rd10;
	ld.global.f64 	%fd6, [%rd11];
	add.s64 	%rd12, %rd1, %rd10;
	ld.global.f64 	%fd7, [%rd12];
	fma.rn.f64 	%fd8, %fd6, %fd7, %fd13;
	st.shared.f64 	[%r5], %fd8;
$L__BB3_4:
	bar.sync 	0;
	setp.lt.u32 	%p3, %r16, 2;
	@%p3 bra 	$L__BB3_8;
$L__BB3_5:
	shr.u32 	%r8, %r16, 1;
	setp.ge.u32 	%p4, %r1, %r8;
	@%p4 bra 	$L__BB3_7;
	shl.b32 	%r14, %r8, 3;
	add.s32 	%r15, %r5, %r14;
	ld.shared.f64 	%fd9, [%r15];
	ld.shared.f64 	%fd10, [%r5];
	add.f64 	%fd11, %fd9, %fd10;
	st.shared.f64 	[%r5], %fd11;
$L__BB3_7:
	bar.sync 	0;
	setp.gt.u32 	%p5, %r16, 3;
	mov.u32 	%r16, %r8;
	@%p5 bra 	$L__BB3_5;
$L__BB3_8:
	setp.ne.s32 	%p6, %r1, 0;
	@%p6 bra 	$L__BB3_10;
	ld.shared.f64 	%fd12, [sdata];
	cvta.to.global.u64 	%rd13, %rd3;
	mul.wide.u32 	%rd14, %r2, 8;
	add.s64 	%rd15, %rd13, %rd14;
	st.global.f64 	[%rd15], %fd12;
$L__BB3_10:
	ret;

}
	// .globl	mew
.visible .entry mew(
	.param .u64 .ptr .align 1 mew_param_0,
	.param .u64 .ptr .align 1 mew_param_1,
	.param .u32 mew_param_2
)
{
	.reg .pred 	%p<2>;
	.reg .b32 	%r<6>;
	.reg .b64 	%rd<8>;
	.reg .b64 	%fd<4>;

	ld.param.u64 	%rd1, [mew_param_0];
	ld.param.u64 	%rd2, [mew_param_1];
	ld.param.u32 	%r2, [mew_param_2];
	mov.u32 	%r3, %ctaid.x;
	mov.u32 	%r4, %ntid.x;
	mov.u32 	%r5, %tid.x;
	mad.lo.s32 	%r1, %r3, %r4, %r5;
	setp.ge.s32 	%p1, %r1, %r2;
	@%p1 bra 	$L__BB4_2;
	cvta.to.global.u64 	%rd3, %rd2;
	cvta.to.global.u64 	%rd4, %rd1;
	mul.wide.s32 	%rd5, %r1, 8;
	add.s64 	%rd6, %rd3, %rd5;
	ld.global.f64 	%fd1, [%rd6];
	add.s64 	%rd7, %rd4, %rd5;
	ld.global.f64 	%fd2, [%rd7];
	mul.f64 	%fd3, %fd1, %fd2;
	st.global.f64 	[%rd7], %fd3;
$L__BB4_2:
	ret;

}
	// .globl	fillSendBuffer
.visible .entry fillSendBuffer(
	.param .u64 .ptr .align 1 fillSendBuffer_param_0,
	.param .u64 .ptr .align 1 fillSendBuffer_param_1,
	.param .u64 .ptr .align 1 fillSendBuffer_param_2,
	.param .u32 fillSendBuffer_param_3
)
{
	.reg .pred 	%p<2>;
	.reg .b32 	%r<7>;
	.reg .b64 	%rd<13>;
	.reg .b64 	%fd<2>;

	ld.param.u64 	%rd1, [fillSendBuffer_param_0];
	ld.param.u64 	%rd2, [fillSendBuffer_param_1];
	ld.param.u64 	%rd3, [fillSendBuffer_param_2];
	ld.param.u32 	%r2, [fillSendBuffer_param_3];
	mov.u32 	%r3, %ctaid.x;
	mov.u32 	%r4, %ntid.x;
	mov.u32 	%r5, %tid.x;
	mad.lo.s32 	%r1, %r3, %r4, %r5;
	setp.ge.s32 	%p1, %r1, %r2;
	@%p1 bra 	$L__BB5_2;
	cvta.to.global.u64 	%rd4, %rd2;
	cvta.to.global.u64 	%rd5, %rd3;
	cvta.to.global.u64 	%rd6, %rd1;
	mul.wide.s32 	%rd7, %r1, 4;
	add.s64 	%rd8, %rd4, %rd7;
	ld.global.u32 	%r6, [%rd8];
	mul.wide.s32 	%rd9, %r6, 8;
	add.s64 	%rd10, %rd5, %rd9;
	ld.global.f64 	%fd1, [%rd10];
	mul.wide.s32 	%rd11, %r1, 8;
	add.s64 	%rd12, %rd6, %rd11;
	st.global.f64 	[%rd12], %fd1;
$L__BB5_2:
	ret;

}


// ===== COMPILED SASS (sm_100) =====

	.target	sm_100

	.elftype	@"ET_EXEC"


//--------------------- .note.nv.tkinfo           --------------------------
	.section	.note.nv.tkinfo,"",@"SHT_NOTE"
	.sectionflags	@"SHF_NOTE_NV_TKINFO"
	.tkinfo
        /*0018*/ 	.word	0x00000002
        /*0030*/ 	.string	""
        /*0030*/ 	.string	"ptxas"
        /*0030*/ 	.string	"Cuda compilation tools, release 13.0, V13.0.88"
        /*0030*/ 	.string	"Build cuda_13.0.r13.0/compiler.36424714_0"
        /*0030*/ 	.string	"-arch sm_100 -m 64 "



//--------------------- .note.nv.cuinfo           --------------------------
	.section	.note.nv.cuinfo,"",@"SHT_NOTE"
	.sectionflags	@"SHF_NOTE_NV_CUINFO"
        /*0018*/ 	.short	0x0002
        /*001a*/ 	.short	0x0064
        /*001c*/ 	.short	0x0082
	.zero		2


//--------------------- .nv.info                  --------------------------
	.section	.nv.info,"",@"SHT_CUDA_INFO"
	.align	4


	//----- nvinfo : EIATTR_REGCOUNT
	.align		4
        /*0000*/ 	.byte	0x04, 0x2f
        /*0002*/ 	.short	(.L_1 - .L_0)
	.align		4
.L_0:
        /*0004*/ 	.word	index@(scale)
        /*0008*/ 	.word	0x0000000a


	//----- nvinfo : EIATTR_FRAME_SIZE
	.align		4
.L_1:
        /*000c*/ 	.byte	0x04, 0x11
        /*000e*/ 	.short	(.L_3 - .L_2)
	.align		4
.L_2:
        /*0010*/ 	.word	index@(scale)
        /*0014*/ 	.word	0x00000000


	//----- nvinfo : EIATTR_REGCOUNT
	.align		4
.L_3:
        /*0018*/ 	.byte	0x04, 0x2f
        /*001a*/ 	.short	(.L_5 - .L_4)
	.align		4
.L_4:
        /*001c*/ 	.word	index@(acc)
        /*0020*/ 	.word	0x0000000a


	//----- nvinfo : EIATTR_FRAME_SIZE
	.align		4
.L_5:
        /*0024*/ 	.byte	0x04, 0x11
        /*0026*/ 	.short	(.L_7 - .L_6)
	.align		4
.L_6:
        /*0028*/ 	.word	index@(acc)
        /*002c*/ 	.word	0x00000000


	//----- nvinfo : EIATTR_REGCOUNT
	.align		4
.L_7:
        /*0030*/ 	.byte	0x04, 0x2f
        /*0032*/ 	.short	(.L_9 - .L_8)
	.align		4
.L_8:
        /*0034*/ 	.word	index@(dnrm2)
        /*0038*/ 	.word	0x0000000e


	//----- nvinfo : EIATTR_FRAME_SIZE
	.align		4
.L_9:
        /*003c*/ 	.byte	0x04, 0x11
        /*003e*/ 	.short	(.L_11 - .L_10)
	.align		4
.L_10:
        /*0040*/ 	.word	index@(dnrm2)
        /*0044*/ 	.word	0x00000000


	//----- nvinfo : EIATTR_REGCOUNT
	.align		4
.L_11:
        /*0048*/ 	.byte	0x04, 0x2f
        /*004a*/ 	.short	(.L_13 - .L_12)
	.align		4
.L_12:
        /*004c*/ 	.word	index@(innerprod)
        /*0050*/ 	.word	0x00000012


	//----- nvinfo : EIATTR_FRAME_SIZE
	.align		4
.L_13:
        /*0054*/ 	.byte	0x04, 0x11
        /*0056*/ 	.short	(.L_15 - .L_14)
	.align		4
.L_14:
        /*0058*/ 	.word	index@(innerprod)
        /*005c*/ 	.word	0x00000000


	//----- nvinfo : EIATTR_REGCOUNT
	.align		4
.L_15:
        /*0060*/ 	.byte	0x04, 0x2f
        /*0062*/ 	.short	(.L_17 - .L_16)
	.align		4
.L_16:
        /*0064*/ 	.word	index@(mew)
        /*0068*/ 	.word	0x0000000a


	//----- nvinfo : EIATTR_FRAME_SIZE
	.align		4
.L_17:
        /*006c*/ 	.byte	0x04, 0x11
        /*006e*/ 	.short	(.L_19 - .L_18)
	.align		4
.L_18:
        /*0070*/ 	.word	index@(mew)
        /*0074*/ 	.word	0x00000000


	//----- nvinfo : EIATTR_REGCOUNT
	.align		4
.L_19:
        /*0078*/ 	.byte	0x04, 0x2f
        /*007a*/ 	.short	(.L_21 - .L_20)
	.align		4
.L_20:
        /*007c*/ 	.word	index@(fillSendBuffer)
        /*0080*/ 	.word	0x0000000c


	//----- nvinfo : EIATTR_FRAME_SIZE
	.align		4
.L_21:
        /*0084*/ 	.byte	0x04, 0x11
        /*0086*/ 	.short	(.L_23 - .L_22)
	.align		4
.L_22:
        /*0088*/ 	.word	index@(fillSendBuffer)
        /*008c*/ 	.word	0x00000000


	//----- nvinfo : EIATTR_MIN_STACK_SIZE
	.align		4
.L_23:
        /*0090*/ 	.byte	0x04, 0x12
        /*0092*/ 	.short	(.L_25 - .L_24)
	.align		4
.L_24:
        /*0094*/ 	.word	index@(fillSendBuffer)
        /*0098*/ 	.word	0x00000000


	//----- nvinfo : EIATTR_MIN_STACK_SIZE
	.align		4
.L_25:
        /*009c*/ 	.byte	0x04, 0x12
        /*009e*/ 	.short	(.L_27 - .L_26)
	.align		4
.L_26:
        /*00a0*/ 	.word	index@(mew)
        /*00a4*/ 	.word	0x00000000


	//----- nvinfo : EIATTR_MIN_STACK_SIZE
	.align		4
.L_27:
        /*00a8*/ 	.byte	0x04, 0x12
        /*00aa*/ 	.short	(.L_29 - .L_28)
	.align		4
.L_28:
        /*00ac*/ 	.word	index@(innerprod)
        /*00b0*/ 	.word	0x00000000


	//----- nvinfo : EIATTR_MIN_STACK_SIZE
	.align		4
.L_29:
        /*00b4*/ 	.byte	0x04, 0x12
        /*00b6*/ 	.short	(.L_31 - .L_30)
	.align		4
.L_30:
        /*00b8*/ 	.word	index@(dnrm2)
        /*00bc*/ 	.word	0x00000000


	//----- nvinfo : EIATTR_MIN_STACK_SIZE
	.align		4
.L_31:
        /*00c0*/ 	.byte	0x04, 0x12
        /*00c2*/ 	.short	(.L_33 - .L_32)
	.align		4
.L_32:
        /*00c4*/ 	.word	index@(acc)
        /*00c8*/ 	.word	0x00000000


	//----- nvinfo : EIATTR_MIN_STACK_SIZE
	.align		4
.L_33:
        /*00cc*/ 	.byte	0x04, 0x12
        /*00ce*/ 	.short	(.L_35 - .L_34)
	.align		4
.L_34:
        /*00d0*/ 	.word	index@(scale)
        /*00d4*/ 	.word	0x00000000
.L_35:


//--------------------- .nv.compat                --------------------------
	.section	.nv.compat,"",@"SHT_CUDA_COMPAT_INFO"
	.align	4
        /*0000*/ 	.byte	0x02, 0x09, 0x00, 0x00, 0x02, 0x02, 0x01, 0x00, 0x02, 0x05, 0x05, 0x00, 0x03, 0x07, 0x01, 0x01
        /*0010*/ 	.byte	0x02, 0x03, 0x00, 0x00, 0x02, 0x06, 0x01, 0x00, 0x04, 0x0b, 0x08, 0x00, 0x01, 0x00, 0x00, 0x00
        /*0020*/ 	.byte	0x00, 0x00, 0x00, 0x00


//--------------------- .nv.info.fillSendBuffer   --------------------------
	.section	.nv.info.fillSendBuffer,"",@"SHT_CUDA_INFO"
	.sectionflags	@""
	.align	4


	//----- nvinfo : EIATTR_CUDA_API_VERSION
	.align		4
        /*0000*/ 	.byte	0x04, 0x37
        /*0002*/ 	.short	(.L_37 - .L_36)
.L_36:
        /*0004*/ 	.word	0x00000082


	//----- nvinfo : EIATTR_KPARAM_INFO
	.align		4
.L_37:
        /*0008*/ 	.byte	0x04, 0x17
        /*000a*/ 	.short	(.L_39 - .L_38)
.L_38:
        /*000c*/ 	.word	0x00000000
        /*0010*/ 	.short	0x0003
        /*0012*/ 	.short	0x0018
        /*0014*/ 	.byte	0x00, 0xf0, 0x11, 0x00


	//----- nvinfo : EIATTR_KPARAM_INFO
	.align		4
.L_39:
        /*0018*/ 	.byte	0x04, 0x17
        /*001a*/ 	.short	(.L_41 - .L_40)
.L_40:
        /*001c*/ 	.word	0x00000000
        /*0020*/ 	.short	0x0002
        /*0022*/ 	.short	0x0010
        /*0024*/ 	.byte	0x00, 0xf5, 0x21, 0x00


	//----- nvinfo : EIATTR_KPARAM_INFO
	.align		4
.L_41:
        /*0028*/ 	.byte	0x04, 0x17
        /*002a*/ 	.short	(.L_43 - .L_42)
.L_42:
        /*002c*/ 	.word	0x00000000
        /*0030*/ 	.short	0x0001
        /*0032*/ 	.short	0x0008
        /*0034*/ 	.byte	0x00, 0xf5, 0x21, 0x00


	//----- nvinfo : EIATTR_KPARAM_INFO
	.align		4
.L_43:
        /*0038*/ 	.byte	0x04, 0x17
        /*003a*/ 	.short	(.L_45 - .L_44)
.L_44:
        /*003c*/ 	.word	0x00000000
        /*0040*/ 	.short	0x0000
        /*0042*/ 	.short	0x0000
        /*0044*/ 	.byte	0x00, 0xf5, 0x21, 0x00


	//----- nvinfo : EIATTR_SPARSE_MMA_MASK
	.align		4
.L_45:
        /*0048*/ 	.byte	0x03, 0x50
        /*004a*/ 	.short	0x0000


	//----- nvinfo : EIATTR_MAXREG_COUNT
	.align		4
        /*004c*/ 	.byte	0x03, 0x1b
        /*004e*/ 	.short	0x00ff


	//----- nvinfo : EIATTR_MERCURY_ISA_VERSION
	.align		4
        /*0050*/ 	.byte	0x03, 0x5f
        /*0052*/ 	.short	0x0101


	//----- nvinfo : EIATTR_VRC_CTA_INIT_COUNT
	.align		4
        /*0054*/ 	.byte	0x02, 0x4a
	.zero		1
	.zero		1


	//----- nvinfo : EIATTR_EXIT_INSTR_OFFSETS
	.align		4
        /*0058*/ 	.byte	0x04, 0x1c
        /*005a*/ 	.short	(.L_47 - .L_46)


	//   ....[0]....
.L_46:
        /*005c*/ 	.word	0x00000070


	//   ....[1]....
        /*0060*/ 	.word	0x00000120


	//----- nvinfo : EIATTR_CBANK_PARAM_SIZE
	.align		4
.L_47:
        /*0064*/ 	.byte	0x03, 0x19
        /*0066*/ 	.short	0x001c


	//----- nvinfo : EIATTR_PARAM_CBANK
	.align		4
        /*0068*/ 	.byte	0x04, 0x0a
        /*006a*/ 	.short	(.L_49 - .L_48)
	.align		4
.L_48:
        /*006c*/ 	.word	index@(.nv.constant0.fillSendBuffer)
        /*0070*/ 	.short	0x0380
        /*0072*/ 	.short	0x001c


	//----- nvinfo : EIATTR_SW_WAR
	.align		4
.L_49:
        /*0074*/ 	.byte	0x04, 0x36
        /*0076*/ 	.short	(.L_51 - .L_50)
.L_50:
        /*0078*/ 	.word	0x00000008
.L_51:


//--------------------- .nv.info.mew              --------------------------
	.section	.nv.info.mew,"",@"SHT_CUDA_INFO"
	.sectionflags	@""
	.align	4


	//----- nvinfo : EIATTR_CUDA_API_VERSION
	.align		4
        /*0000*/ 	.byte	0x04, 0x37
        /*0002*/ 	.short	(.L_53 - .L_52)
.L_52:
        /*0004*/ 	.word	0x00000082


	//----- nvinfo : EIATTR_KPARAM_INFO
	.align		4
.L_53:
        /*0008*/ 	.byte	0x04, 0x17
        /*000a*/ 	.short	(.L_55 - .L_54)
.L_54:
        /*000c*/ 	.word	0x00000000
        /*0010*/ 	.short	0x0002
        /*0012*/ 	.short	0x0010
        /*0014*/ 	.byte	0x00, 0xf0, 0x11, 0x00


	//----- nvinfo : EIATTR_KPARAM_INFO
	.align		4
.L_55:
        /*0018*/ 	.byte	0x04, 0x17
        /*001a*/ 	.short	(.L_57 - .L_56)
.L_56:
        /*001c*/ 	.word	0x00000000
        /*0020*/ 	.short	0x0001
        /*0022*/ 	.short	0x0008
        /*0024*/ 	.byte	0x00, 0xf5, 0x21, 0x00


	//----- nvinfo : EIATTR_KPARAM_INFO
	.align		4
.L_57:
        /*0028*/ 	.byte	0x04, 0x17
        /*002a*/ 	.short	(.L_59 - .L_58)
.L_58:
        /*002c*/ 	.word	0x00000000
        /*0030*/ 	.short	0x0000
        /*0032*/ 	.short	0x0000
        /*0034*/ 	.byte	0x00, 0xf5, 0x21, 0x00


	//----- nvinfo : EIATTR_SPARSE_MMA_MASK
	.align		4
.L_59:
        /*0038*/ 	.byte	0x03, 0x50
        /*003a*/ 	.short	0x0000


	//----- nvinfo : EIATTR_MAXREG_COUNT
	.align		4
        /*003c*/ 	.byte	0x03, 0x1b
        /*003e*/ 	.short	0x00ff


	//----- nvinfo : EIATTR_MERCURY_ISA_VERSION
	.align		4
        /*0040*/ 	.byte	0x03, 0x5f
        /*0042*/ 	.short	0x0101


	//----- nvinfo : EIATTR_VRC_CTA_INIT_COUNT
	.align		4
        /*0044*/ 	.byte	0x02, 0x4a
	.zero		1
	.zero		1


	//----- nvinfo : EIATTR_EXIT_INSTR_OFFSETS
	.align		4
        /*0048*/ 	.byte	0x04, 0x1c
        /*004a*/ 	.short	(.L_61 - .L_60)


	//   ....[0]....
.L_60:
        /*004c*/ 	.word	0x00000070


	//   ....[1]....
        /*0050*/ 	.word	0x00000110


	//----- nvinfo : EIATTR_CBANK_PARAM_SIZE
	.align		4
.L_61:
        /*0054*/ 	.byte	0x03, 0x19
        /*0056*/ 	.short	0x0014


	//----- nvinfo : EIATTR_PARAM_CBANK
	.align		4
        /*0058*/ 	.byte	0x04, 0x0a
        /*005a*/ 	.short	(.L_63 - .L_62)
	.align		4
.L_62:
        /*005c*/ 	.word	index@(.nv.constant0.mew)
        /*0060*/ 	.short	0x0380
        /*0062*/ 	.short	0x0014


	//----- nvinfo : EIATTR_SW_WAR
	.align		4
.L_63:
        /*0064*/ 	.byte	0x04, 0x36
        /*0066*/ 	.short	(.L_65 - .L_64)
.L_64:
        /*0068*/ 	.word	0x00000008
.L_65:


//--------------------- .nv.info.innerprod        --------------------------
	.section	.nv.info.innerprod,"",@"SHT_CUDA_INFO"
	.sectionflags	@""
	.align	4


	//----- nvinfo : EIATTR_CUDA_API_VERSION
	.align		4
        /*0000*/ 	.byte	0x04, 0x37
        /*0002*/ 	.short	(.L_67 - .L_66)
.L_66:
        /*0004*/ 	.word	0x00000082


	//----- nvinfo : EIATTR_KPARAM_INFO
	.align		4
.L_67:
        /*0008*/ 	.byte	0x04, 0x17
        /*000a*/ 	.short	(.L_69 - .L_68)
.L_68:
        /*000c*/ 	.word	0x00000000
        /*0010*/ 	.short	0x0003
        /*0012*/ 	.short	0x0018
        /*0014*/ 	.byte	0x00, 0xf0, 0x11, 0x00


	//----- nvinfo : EIATTR_KPARAM_INFO
	.align		4
.L_69:
        /*0018*/ 	.byte	0x04, 0x17
        /*001a*/ 	.short	(.L_71 - .L_70)
.L_70:
        /*001c*/ 	.word	0x00000000
        /*0020*/ 	.short	0x0002
        /*0022*/ 	.short	0x0010
        /*0024*/ 	.byte	0x00, 0xf5, 0x21, 0x00


	//----- nvinfo : EIATTR_KPARAM_INFO
	.align		4
.L_71:
        /*0028*/ 	.byte	0x04, 0x17
        /*002a*/ 	.short	(.L_73 - .L_72)
.L_72:
        /*002c*/ 	.word	0x00000000
        /*0030*/ 	.short	0x0001
        /*0032*/ 	.short	0x0008
        /*0034*/ 	.byte	0x00, 0xf5, 0x21, 0x00


	//----- nvinfo : EIATTR_KPARAM_INFO
	.align		4
.L_73:
        /*0038*/ 	.byte	0x04, 0x17
        /*003a*/ 	.short	(.L_75 - .L_74)
.L_74:
        /*003c*/ 	.word	0x00000000
        /*0040*/ 	.short	0x0000
        /*0042*/ 	.short	0x0000
        /*0044*/ 	.byte	0x00, 0xf5, 0x21, 0x00


	//----- nvinfo : EIATTR_SPARSE_MMA_MASK
	.align		4
.L_75:
        /*0048*/ 	.byte	0x03, 0x50
        /*004a*/ 	.short	0x0000


	//----- nvinfo : EIATTR_MAXREG_COUNT
	.align		4
        /*004c*/ 	.byte	0x03, 0x1b
        /*004e*/ 	.short	0x00ff


	//----- nvinfo : EIATTR_NUM_BARRIERS
	.align		4
        /*0050*/ 	.byte	0x02, 0x4c
        /*0052*/ 	.byte	0x01
	.zero		1


	//----- nvinfo : EIATTR_MERCURY_ISA_VERSION
	.align		4
        /*0054*/ 	.byte	0x03, 0x5f
        /*0056*/ 	.short	0x0101


	//----- nvinfo : EIATTR_VRC_CTA_INIT_COUNT
	.align		4
        /*0058*/ 	.byte	0x02, 0x4a
	.zero		1
	.zero		1


	//----- nvinfo : EIATTR_EXIT_INSTR_OFFSETS
	.align		4
        /*005c*/ 	.byte	0x04, 0x1c
        /*005e*/ 	.short	(.L_77 - .L_76)


	//   ....[0]....
.L_76:
        /*0060*/ 	.word	0x00000330


	//   ....[1]....
        /*0064*/ 	.word	0x000003b0


	//----- nvinfo : EIATTR_CBANK_PARAM_SIZE
	.align		4
.L_77:
        /*0068*/ 	.byte	0x03, 0x19
        /*006a*/ 	.short	0x001c


	//----- nvinfo : EIATTR_PARAM_CBANK
	.align		4
        /*006c*/ 	.byte	0x04, 0x0a
        /*006e*/ 	.short	(.L_79 - .L_78)
	.align		4
.L_78:
        /*0070*/ 	.word	index@(.nv.constant0.innerprod)
        /*0074*/ 	.short	0x0380
        /*0076*/ 	.short	0x001c


	//----- nvinfo : EIATTR_SW_WAR
	.align		4
.L_79:
        /*0078*/ 	.byte	0x04, 0x36
        /*007a*/ 	.short	(.L_81 - .L_80)
.L_80:
        /*007c*/ 	.word	0x00000008
.L_81:


//--------------------- .nv.info.dnrm2            --------------------------
	.section	.nv.info.dnrm2,"",@"SHT_CUDA_INFO"
	.sectionflags	@""
	.align	4


	//----- nvinfo : EIATTR_CUDA_API_VERSION
	.align		4
        /*0000*/ 	.byte	0x04, 0x37
        /*0002*/ 	.short	(.L_83 - .L_82)
.L_82:
        /*0004*/ 	.word	0x00000082


	//----- nvinfo : EIATTR_KPARAM_INFO
	.align		4
.L_83:
        /*0008*/ 	.byte	0x04, 0x17
        /*000a*/ 	.short	(.L_85 - .L_84)
.L_84:
        /*000c*/ 	.word	0x00000000
        /*0010*/ 	.short	0x0002
        /*0012*/ 	.short	0x0010
        /*0014*/ 	.byte	0x00, 0xf0, 0x11, 0x00


	//----- nvinfo : EIATTR_KPARAM_INFO
	.align		4
.L_85:
        /*0018*/ 	.byte	0x04, 0x17
        /*001a*/ 	.short	(.L_87 - .L_86)
.L_86:
        /*001c*/ 	.word	0x00000000
        /*0020*/ 	.short	0x0001
        /*0022*/ 	.short	0x0008
        /*0024*/ 	.byte	0x00, 0xf5, 0x21, 0x00


	//----- nvinfo : EIATTR_KPARAM_INFO
	.align		4
.L_87:
        /*0028*/ 	.byte	0x04, 0x17
        /*002a*/ 	.short	(.L_89 - .L_88)
.L_88:
        /*002c*/ 	.word	0x00000000
        /*0030*/ 	.short	0x0000
        /*0032*/ 	.short	0x0000
        /*0034*/ 	.byte	0x00, 0xf5, 0x21, 0x00


	//----- nvinfo : EIATTR_SPARSE_MMA_MASK
	.align		4
.L_89:
        /*0038*/ 	.byte	0x03, 0x50
        /*003a*/ 	.short	0x0000


	//----- nvinfo : EIATTR_MAXREG_COUNT
	.align		4
        /*003c*/ 	.byte	0x03, 0x1b
        /*003e*/ 	.short	0x00ff


	//----- nvinfo : EIATTR_NUM_BARRIERS
	.align		4
        /*0040*/ 	.byte	0x02, 0x4c
        /*0042*/ 	.byte	0x01
	.zero		1


	//----- nvinfo : EIATTR_MERCURY_ISA_VERSION
	.align		4
        /*0044*/ 	.byte	0x03, 0x5f
        /*0046*/ 	.short	0x0101


	//----- nvinfo : EIATTR_VRC_CTA_INIT_COUNT
	.align		4
        /*0048*/ 	.byte	0x02, 0x4a
	.zero		1
	.zero		1


	//----- nvinfo : EIATTR_EXIT_INSTR_OFFSETS
	.align		4
        /*004c*/ 	.byte	0x04, 0x1c
        /*004e*/ 	.short	(.L_91 - .L_90)


	//   ....[0]....
.L_90:
        /*0050*/ 	.word	0x000002d0


	//   ....[1]....
        /*0054*/ 	.word	0x00000350


	//----- nvinfo : EIATTR_CBANK_PARAM_SIZE
	.align		4
.L_91:
        /*0058*/ 	.byte	0x03, 0x19
        /*005a*/ 	.short	0x0014


	//----- nvinfo : EIATTR_PARAM_CBANK
	.align		4
        /*005c*/ 	.byte	0x04, 0x0a
        /*005e*/ 	.short	(.L_93 - .L_92)
	.align		4
.L_92:
        /*0060*/ 	.word	index@(.nv.constant0.dnrm2)
        /*0064*/ 	.short	0x0380
        /*0066*/ 	.short	0x0014


	//----- nvinfo : EIATTR_SW_WAR
	.align		4
.L_93:
        /*0068*/ 	.byte	0x04, 0x36
        /*006a*/ 	.short	(.L_95 - .L_94)
.L_94:
        /*006c*/ 	.word	0x00000008
.L_95:


//--------------------- .nv.info.acc              --------------------------
	.section	.nv.info.acc,"",@"SHT_CUDA_INFO"
	.sectionflags	@""
	.align	4


	//----- nvinfo : EIATTR_CUDA_API_VERSION
	.align		4
        /*0000*/ 	.byte	0x04, 0x37
        /*0002*/ 	.short	(.L_97 - .L_96)
.L_96:
        /*0004*/ 	.word	0x00000082


	//----- nvinfo : EIATTR_KPARAM_INFO
	.align		4
.L_97:
        /*0008*/ 	.byte	0x04, 0x17
        /*000a*/ 	.short	(.L_99 - .L_98)
.L_98:
        /*000c*/ 	.word	0x00000000
        /*0010*/ 	.short	0x0003
        /*0012*/ 	.short	0x0018
        /*0014*/ 	.byte	0x00, 0xf0, 0x11, 0x00


	//----- nvinfo : EIATTR_KPARAM_INFO
	.align		4
.L_99:
        /*0018*/ 	.byte	0x04, 0x17
        /*001a*/ 	.short	(.L_101 - .L_100)
.L_100:
        /*001c*/ 	.word	0x00000000
        /*0020*/ 	.short	0x0002
        /*0022*/ 	.short	0x0010
        /*0024*/ 	.byte	0x00, 0xf0, 0x21, 0x00


	//----- nvinfo : EIATTR_KPARAM_INFO
	.align		4
.L_101:
        /*0028*/ 	.byte	0x04, 0x17
        /*002a*/ 	.short	(.L_103 - .L_102)
.L_102:
        /*002c*/ 	.word	0x00000000
        /*0030*/ 	.short	0x0001
        /*0032*/ 	.short	0x0008
        /*0034*/ 	.byte	0x00, 0xf5, 0x21, 0x00


	//----- nvinfo : EIATTR_KPARAM_INFO
	.align		4
.L_103:
        /*0038*/ 	.byte	0x04, 0x17
        /*003a*/ 	.short	(.L_105 - .L_104)
.L_104:
        /*003c*/ 	.word	0x00000000
        /*0040*/ 	.short	0x0000
        /*0042*/ 	.short	0x0000
        /*0044*/ 	.byte	0x00, 0xf5, 0x21, 0x00


	//----- nvinfo : EIATTR_SPARSE_MMA_MASK
	.align		4
.L_105:
        /*0048*/ 	.byte	0x03, 0x50
        /*004a*/ 	.short	0x0000


	//----- nvinfo : EIATTR_MAXREG_COUNT
	.align		4
        /*004c*/ 	.byte	0x03, 0x1b
        /*004e*/ 	.short	0x00ff


	//----- nvinfo : EIATTR_MERCURY_ISA_VERSION
	.align		4
        /*0050*/ 	.byte	0x03, 0x5f
        /*0052*/ 	.short	0x0101


	//----- nvinfo : EIATTR_VRC_CTA_INIT_COUNT
	.align		4
        /*0054*/ 	.byte	0x02, 0x4a
	.zero		1
	.zero		1


	//----- nvinfo : EIATTR_EXIT_INSTR_OFFSETS
	.align		4
        /*0058*/ 	.byte	0x04, 0x1c
        /*005a*/ 	.short	(.L_107 - .L_106)


	//   ....[0]....
.L_106:
        /*005c*/ 	.word	0x00000070


	//   ....[1]....
        /*0060*/ 	.word	0x00000120


	//----- nvinfo : EIATTR_CBANK_PARAM_SIZE
	.align		4
.L_107:
        /*0064*/ 	.byte	0x03, 0x19
        /*0066*/ 	.short	0x001c


	//----- nvinfo : EIATTR_PARAM_CBANK
	.align		4
        /*0068*/ 	.byte	0x04, 0x0a
        /*006a*/ 	.short	(.L_109 - .L_108)
	.align		4
.L_108:
        /*006c*/ 	.word	index@(.nv.constant0.acc)
        /*0070*/ 	.short	0x0380
        /*0072*/ 	.short	0x001c


	//----- nvinfo : EIATTR_SW_WAR
	.align		4
.L_109:
        /*0074*/ 	.byte	0x04, 0x36
        /*0076*/ 	.short	(.L_111 - .L_110)
.L_110:
        /*0078*/ 	.word	0x00000008
.L_111:


//--------------------- .nv.info.scale            --------------------------
	.section	.nv.info.scale,"",@"SHT_CUDA_INFO"
	.sectionflags	@""
	.align	4


	//----- nvinfo : EIATTR_CUDA_API_VERSION
	.align		4
        /*0000*/ 	.byte	0x04, 0x37
        /*0002*/ 	.short	(.L_113 - .L_112)
.L_112:
        /*0004*/ 	.word	0x00000082


	//----- nvinfo : EIATTR_KPARAM_INFO
	.align		4
.L_113:
        /*0008*/ 	.byte	0x04, 0x17
        /*000a*/ 	.short	(.L_115 - .L_114)
.L_114:
        /*000c*/ 	.word	0x00000000
        /*0010*/ 	.short	0x0002
        /*0012*/ 	.short	0x0010
        /*0014*/ 	.byte	0x00, 0xf0, 0x11, 0x00


	//----- nvinfo : EIATTR_KPARAM_INFO
	.align		4
.L_115:
        /*0018*/ 	.byte	0x04, 0x17
        /*001a*/ 	.short	(.L_117 - .L_116)
.L_116:
        /*001c*/ 	.word	0x00000000
        /*0020*/ 	.short	0x0001
        /*0022*/ 	.short	0x0008
        /*0024*/ 	.byte	0x00, 0xf0, 0x21, 0x00


	//----- nvinfo : EIATTR_KPARAM_INFO
	.align		4
.L_117:
        /*0028*/ 	.byte	0x04, 0x17
        /*002a*/ 	.short	(.L_119 - .L_118)
.L_118:
        /*002c*/ 	.word	0x00000000
        /*0030*/ 	.short	0x0000
        /*0032*/ 	.short	0x0000
        /*0034*/ 	.byte	0x00, 0xf5, 0x21, 0x00


	//----- nvinfo : EIATTR_SPARSE_MMA_MASK
	.align		4
.L_119:
        /*0038*/ 	.byte	0x03, 0x50
        /*003a*/ 	.short	0x0000


	//----- nvinfo : EIATTR_MAXREG_COUNT
	.align		4
        /*003c*/ 	.byte	0x03, 0x1b
        /*003e*/ 	.short	0x00ff


	//----- nvinfo : EIATTR_MERCURY_ISA_VERSION
	.align		4
        /*0040*/ 	.byte	0x03, 0x5f
        /*0042*/ 	.short	0x0101


	//----- nvinfo : EIATTR_VRC_CTA_INIT_COUNT
	.align		4
        /*0044*/ 	.byte	0x02, 0x4a
	.zero		1
	.zero		1


	//----- nvinfo : EIATTR_EXIT_INSTR_OFFSETS
	.align		4
        /*0048*/ 	.byte	0x04, 0x1c
        /*004a*/ 	.short	(.L_121 - .L_120)


	//   ....[0]....
.L_120:
        /*004c*/ 	.word	0x00000070


	//   ....[1]....
        /*0050*/ 	.word	0x000000f0


	//----- nvinfo : EIATTR_CBANK_PARAM_SIZE
	.align		4
.L_121:
        /*0054*/ 	.byte	0x03, 0x19
        /*0056*/ 	.short	0x0014


	//----- nvinfo : EIATTR_PARAM_CBANK
	.align		4
        /*0058*/ 	.byte	0x04, 0x0a
        /*005a*/ 	.short	(.L_123 - .L_122)
	.align		4
.L_122:
        /*005c*/ 	.word	index@(.nv.constant0.scale)
        /*0060*/ 	.short	0x0380
        /*0062*/ 	.short	0x0014


	//----- nvinfo : EIATTR_SW_WAR
	.align		4
.L_123:
        /*0064*/ 	.byte	0x04, 0x36
        /*0066*/ 	.short	(.L_125 - .L_124)
.L_124:
        /*0068*/ 	.word	0x00000008
.L_125:


//--------------------- .nv.callgraph             --------------------------
	.section	.nv.callgraph,"",@"SHT_CUDA_CALLGRAPH"
	.align	4
	.sectionentsize	8
	.align		4
        /*0000*/ 	.word	0x00000000
	.align		4
        /*0004*/ 	.word	0xffffffff
	.align		4
        /*0008*/ 	.word	0x00000000
	.align		4
        /*000c*/ 	.word	0xfffffffe
	.align		4
        /*0010*/ 	.word	0x00000000
	.align		4
        /*0014*/ 	.word	0xfffffffd
	.align		4
        /*0018*/ 	.word	0x00000000
	.align		4
        /*001c*/ 	.word	0xfffffffc


//--------------------- .text.fillSendBuffer      --------------------------
	.section	.text.fillSendBuffer,"ax",@progbits
	.align	128
        .global         fillSendBuffer
        .type           fillSendBuffer,@function
        .size           fillSendBuffer,(.L_x_10 - fillSendBuffer)
        .other          fillSendBuffer,@"STO_CUDA_ENTRY STV_DEFAULT"
fillSendBuffer:
.text.fillSendBuffer:
[----:B------:R-:W-:Y:S01]  /*0000*/  LDC R1, c[0x0][0x37c] ;  /* 0x0000df00ff017b82 */ /* 0x000fe20000000800 */
[----:B------:R-:W0:Y:S07]  /*0010*/  S2R R0, SR_TID.X ;  /* 0x0000000000007919 */ /* 0x000e2e0000002100 */
[----:B------:R-:W0:Y:S01]  /*0020*/  S2UR UR4, SR_CTAID.X ;  /* 0x00000000000479c3 */ /* 0x000e220000002500 */
[----:B------:R-:W1:Y:S07]  /*0030*/  LDCU UR5, c[0x0][0x398] ;  /* 0x00007300ff0577ac */ /* 0x000e6e0008000800 */
[----:B------:R-:W0:Y:S02]  /*0040*/  LDC R9, c[0x0][0x360] ;  /* 0x0000d800ff097b82 */ /* 0x000e240000000800 */
[----:B0-----:R-:W-:-:S05]  /*0050*/  IMAD R9, R9, UR4, R0 ;  /* 0x0000000409097c24 */ /* 0x001fca000f8e0200 */
[----:B-1----:R-:W-:-:S13]  /*0060*/  ISETP.GE.AND P0, PT, R9, UR5, PT ;  /* 0x0000000509007c0c */ /* 0x002fda000bf06270 */
[----:B------:R-:W-:Y:S05]  /*0070*/  @P0 EXIT ;  /* 0x000000000000094d */ /* 0x000fea0003800000 */
[----:B------:R-:W0:Y:S01]  /*0080*/  LDC.64 R2, c[0x0][0x388] ;  /* 0x0000e200ff027b82 */ /* 0x000e220000000a00 */
[----:B------:R-:W1:Y:S07]  /*0090*/  LDCU.64 UR4, c[0x0][0x358] ;  /* 0x00006b00ff0477ac */ /* 0x000e6e0008000a00 */
[----:B------:R-:W2:Y:S08]  /*00a0*/  LDC.64 R4, c[0x0][0x390] ;  /* 0x0000e400ff047b82 */ /* 0x000eb00000000a00 */
[----:B------:R-:W3:Y:S01]  /*00b0*/  LDC.64 R6, c[0x0][0x380] ;  /* 0x0000e000ff067b82 */ /* 0x000ee20000000a00 */
[----:B0-----:R-:W-:-:S06]  /*00c0*/  IMAD.WIDE R2, R9, 0x4, R2 ;  /* 0x0000000409027825 */ /* 0x001fcc00078e0202 */
[----:B-1----:R-:W2:Y:S02]  /*00d0*/  LDG.E R3, desc[UR4][R2.64] ;  /* 0x0000000402037981 */ /* 0x002ea4000c1e1900 */
[----:B--2---:R-:W-:-:S06]  /*00e0*/  IMAD.WIDE R4, R3, 0x8, R4 ;  /* 0x0000000803047825 */ /* 0x004fcc00078e0204 */
[----:B------:R-:W2:Y:S01]  /*00f0*/  LDG.E.64 R4, desc[UR4][R4.64] ;  /* 0x0000000404047981 */ /* 0x000ea2000c1e1b00 */
[----:B---3--:R-:W-:-:S05]  /*0100*/  IMAD.WIDE R6, R9, 0x8, R6 ;  /* 0x0000000809067825 */ /* 0x008fca00078e0206 */
[----:B--2---:R-:W-:Y:S01]  /*0110*/  STG.E.64 desc[UR4][R6.64], R4 ;  /* 0x0000000406007986 */ /* 0x004fe2000c101b04 */
[----:B------:R-:W-:Y:S05]  /*0120*/  EXIT ;  /* 0x000000000000794d */ /* 0x000fea0003800000 */
.L_x_0:
[----:B------:R-:W-:-:S00]  /*0130*/  BRA `(.L_x_0) ;  /* 0xfffffffc00fc7947 */ /* 0x000fc0000383ffff */
[----:B------:R-:W-:-:S00]  /*0140*/  NOP ;  /* 0x0000000000007918 */ /* 0x000fc00000000000 */
        /* <DEDUP_REMOVED lines=11> */
.L_x_10:


//--------------------- .text.mew                 --------------------------
	.section	.text.mew,"ax",@progbits
	.align	128
        .global         mew
        .type           mew,@function
        .size           mew,(.L_x_11 - mew)
        .other          mew,@"STO_CUDA_ENTRY STV_DEFAULT"
mew:
.text.mew:
        /* <DEDUP_REMOVED lines=10> */
[----:B------:R-:W2:Y:S01]  /*00a0*/  LDC.64 R4, c[0x0][0x380] ;  /* 0x0000e000ff047b82 */ /* 0x000ea20000000a00 */
[----:B0-----:R-:W-:-:S06]  /*00b0*/  IMAD.WIDE R2, R7, 0x8, R2 ;  /* 0x0000000807027825 */ /* 0x001fcc00078e0202 */
[----:B-1----:R-:W3:Y:S01]  /*00c0*/  LDG.E.64 R2, desc[UR4][R2.64] ;  /* 0x0000000402027981 */ /* 0x002ee2000c1e1b00 */
[----:B--2---:R-:W-:-:S05]  /*00d0*/  IMAD.WIDE R4, R7, 0x8, R4 ;  /* 0x0000000807047825 */ /* 0x004fca00078e0204 */
[----:B------:R-:W3:Y:S02]  /*00e0*/  LDG.E.64 R6, desc[UR4][R4.64] ;  /* 0x0000000404067981 */ /* 0x000ee4000c1e1b00 */
[----:B---3--:R-:W-:-:S07]  /*00f0*/  DMUL R6, R2, R6 ;  /* 0x0000000602067228 */ /* 0x008fce0000000000 */
[----:B------:R-:W-:Y:S01]  /*0100*/  STG.E.64 desc[UR4][R4.64], R6 ;  /* 0x0000000604007986 */ /* 0x000fe2000c101b04 */
[----:B------:R-:W-:Y:S05]  /*0110*/  EXIT ;  /* 0x000000000000794d */ /* 0x000fea0003800000 */
.L_x_1:
        /* <DEDUP_REMOVED lines=14> */
.L_x_11:


//--------------------- .text.innerprod           --------------------------
	.section	.text.innerprod,"ax",@progbits
	.align	128
        .global         innerprod
        .type           innerprod,@function
        .size           innerprod,(.L_x_12 - innerprod)
        .other          innerprod,@"STO_CUDA_ENTRY STV_DEFAULT"
innerprod:
.text.innerprod:
[----:B------:R-:W-:Y:S01]  /*0000*/  LDC R1, c[0x0][0x37c] ;  /* 0x0000df00ff017b82 */ /* 0x000fe20000000800 */
[----:B------:R-:W0:Y:S01]  /*0010*/  S2R R0, SR_CTAID.X ;  /* 0x0000000000007919 */ /* 0x000e220000002500 */
[----:B------:R-:W0:Y:S06]  /*0020*/  LDCU UR4, c[0x0][0x360] ;  /* 0x00006c00ff0477ac */ /* 0x000e2c0008000800 */
[----:B------:R-:W1:Y:S01]  /*0030*/  LDC.64 R6, c[0x0][0x380] ;  /* 0x0000e000ff067b82 */ /* 0x000e620000000a00 */
[----:B------:R-:W2:Y:S01]  /*0040*/  S2R R3, SR_TID.X ;  /* 0x0000000000037919 */ /* 0x000ea20000002100 */
[----:B------:R-:W3:Y:S01]  /*0050*/  LDCU UR5, c[0x0][0x398] ;  /* 0x00007300ff0577ac */ /* 0x000ee20008000800 */
[----:B------:R-:W4:Y:S05]  /*0060*/  LDCU.64 UR6, c[0x0][0x358] ;  /* 0x00006b00ff0677ac */ /* 0x000f2a0008000a00 */
[----:B------:R-:W5:Y:S08]  /*0070*/  LDC.64 R8, c[0x0][0x388] ;  /* 0x0000e200ff087b82 */ /* 0x000f700000000a00 */
[----:B------:R-:W4:Y:S08]  /*0080*/  LDC.64 R10, c[0x0][0x380] ;  /* 0x0000e000ff0a7b82 */ /* 0x000f300000000a00 */
[----:B------:R-:W4:Y:S01]  /*0090*/  LDC.64 R12, c[0x0][0x388] ;  /* 0x0000e200ff0c7b82 */ /* 0x000f220000000a00 */
[----:B0-----:R-:W-:-:S04]  /*00a0*/  IMAD R2, R0, UR4, RZ ;  /* 0x0000000400027c24 */ /* 0x001fc8000f8e02ff */
[----:B--2---:R-:W-:Y:S02]  /*00b0*/  IMAD R5, R2, 0x2, R3 ;  /* 0x0000000202057824 */ /* 0x004fe400078e0203 */
[----:B------:R-:W-:-:S03]  /*00c0*/  IMAD.U32 R2, RZ, RZ, UR4 ;  /* 0x00000004ff027e24 */ /* 0x000fc6000f8e00ff */
[C---:B---3--:R-:W-:Y:S02]  /*00d0*/  ISETP.GE.AND P1, PT, R5.reuse, UR5, PT ;  /* 0x0000000505007c0c */ /* 0x048fe4000bf26270 */
[----:B------:R-:W-:-:S04]  /*00e0*/  IADD3 R15, PT, PT, R5, R2, RZ ;  /* 0x00000002050f7210 */ /* 0x000fc80007ffe0ff */
[----:B------:R-:W-:-:S07]  /*00f0*/  ISETP.GE.U32.AND P0, PT, R15, UR5, PT ;  /* 0x000000050f007c0c */ /* 0x000fce000bf06070 */
[----:B-1----:R-:W-:-:S04]  /*0100*/  @!P1 IMAD.WIDE R6, R5, 0x8, R6 ;  /* 0x0000000805069825 */ /* 0x002fc800078e0206 */
[----:B-----5:R-:W-:Y:S02]  /*0110*/  @!P1 IMAD.WIDE R8, R5, 0x8, R8 ;  /* 0x0000000805089825 */ /* 0x020fe400078e0208 */
[----:B----4-:R-:W2:Y:S04]  /*0120*/  @!P1 LDG.E.64 R6, desc[UR6][R6.64] ;  /* 0x0000000606069981 */ /* 0x010ea8000c1e1b00 */
[----:B------:R-:W2:Y:S01]  /*0130*/  @!P1 LDG.E.64 R8, desc[UR6][R8.64] ;  /* 0x0000000608089981 */ /* 0x000ea2000c1e1b00 */
[----:B------:R-:W-:-:S04]  /*0140*/  @!P0 IMAD.WIDE.U32 R10, R15, 0x8, R10 ;  /* 0x000000080f0a8825 */ /* 0x000fc800078e000a */
[----:B------:R-:W-:Y:S02]  /*0150*/  @!P0 IMAD.WIDE.U32 R12, R15, 0x8, R12 ;  /* 0x000000080f0c8825 */ /* 0x000fe400078e000c */
[----:B------:R-:W3:Y:S04]  /*0160*/  @!P0 LDG.E.64 R10, desc[UR6][R10.64] ;  /* 0x000000060a0a8981 */ /* 0x000ee8000c1e1b00 */
[----:B------:R-:W3:Y:S01]  /*0170*/  @!P0 LDG.E.64 R12, desc[UR6][R12.64] ;  /* 0x000000060c0c8981 */ /* 0x000ee2000c1e1b00 */
[----:B------:R-:W0:Y:S01]  /*0180*/  S2UR UR5, SR_CgaCtaId ;  /* 0x00000000000579c3 */ /* 0x000e220000008800 */
[----:B------:R-:W-:Y:S02]  /*0190*/  CS2R R14, SRZ ;  /* 0x00000000000e7805 */ /* 0x000fe4000001ff00 */
[----:B------:R-:W-:Y:S01]  /*01a0*/  CS2R R4, SRZ ;  /* 0x0000000000047805 */ /* 0x000fe2000001ff00 */
[----:B------:R-:W-:Y:S01]  /*01b0*/  UMOV UR4, 0x400 ;  /* 0x0000040000047882 */ /* 0x000fe20000000000 */
[----:B------:R-:W-:Y:S01]  /*01c0*/  ISETP.GE.U32.AND P2, PT, R2, 0x2, PT ;  /* 0x000000020200780c */ /* 0x000fe20003f46070 */
[----:B0-----:R-:W-:Y:S01]  /*01d0*/  ULEA UR4, UR5, UR4, 0x18 ;  /* 0x0000000405047291 */ /* 0x001fe2000f8ec0ff */
[----:B--2---:R-:W-:-:S05]  /*01e0*/  @!P1 DFMA R14, R6, R8, RZ ;  /* 0x00000008060e922b */ /* 0x004fca00000000ff */
[----:B------:R-:W-:-:S05]  /*01f0*/  LEA R9, R3, UR4, 0x3 ;  /* 0x0000000403097c11 */ /* 0x000fca000f8e18ff */
[----:B------:R0:W-:Y:S01]  /*0200*/  STS.64 [R9], R14 ;  /* 0x0000000e09007388 */ /* 0x0001e20000000a00 */
[----:B------:R-:W-:Y:S01]  /*0210*/  @!P1 IMAD.MOV.U32 R4, RZ, RZ, R14 ;  /* 0x000000ffff049224 */ /* 0x000fe200078e000e */
[----:B------:R-:W-:Y:S02]  /*0220*/  @!P1 MOV R5, R15 ;  /* 0x0000000f00059202 */ /* 0x000fe40000000f00 */
[----:B------:R-:W-:-:S04]  /*0230*/  ISETP.NE.AND P1, PT, R3, RZ, PT ;  /* 0x000000ff0300720c */ /* 0x000fc80003f25270 */
[----:B---3--:R-:W-:-:S07]  /*0240*/  @!P0 DFMA R4, R10, R12, R4 ;  /* 0x0000000c0a04822b */ /* 0x008fce0000000004 */
[----:B------:R0:W-:Y:S01]  /*0250*/  @!P0 STS.64 [R9], R4 ;  /* 0x0000000409008388 */ /* 0x0001e20000000a00 */
[----:B------:R-:W-:Y:S06]  /*0260*/  BAR.SYNC.DEFER_BLOCKING 0x0 ;  /* 0x0000000000007b1d */ /* 0x000fec0000010000 */
[----:B------:R-:W-:Y:S05]  /*0270*/  @!P2 BRA `(.L_x_2) ;  /* 0x00000000002ca947 */ /* 0x000fea0003800000 */
.L_x_3:
[----:B------:R-:W-:-:S04]  /*0280*/  SHF.R.U32.HI R10, RZ, 0x1, R2 ;  /* 0x00000001ff0a7819 */ /* 0x000fc80000011602 */
[----:B------:R-:W-:-:S13]  /*0290*/  ISETP.GE.U32.AND P0, PT, R3, R10, PT ;  /* 0x0000000a0300720c */ /* 0x000fda0003f06070 */
[----:B------:R-:W-:Y:S01]  /*02a0*/  @!P0 IMAD R8, R10, 0x8, R9 ;  /* 0x000000080a088824 */ /* 0x000fe200078e0209 */
[----:B------:R-:W-:Y:S04]  /*02b0*/  @!P0 LDS.64 R6, [R9] ;  /* 0x0000000009068984 */ /* 0x000fe80000000a00 */
[----:B0-----:R-:W0:Y:S02]  /*02c0*/  @!P0 LDS.64 R4, [R8] ;  /* 0x0000000008048984 */ /* 0x001e240000000a00 */
[----:B0-----:R-:W-:-:S07]  /*02d0*/  @!P0 DADD R4, R4, R6 ;  /* 0x0000000004048229 */ /* 0x001fce0000000006 */
[----:B------:R1:W-:Y:S01]  /*02e0*/  @!P0 STS.64 [R9], R4 ;  /* 0x0000000409008388 */ /* 0x0003e20000000a00 */
[----:B------:R-:W-:Y:S01]  /*02f0*/  BAR.SYNC.DEFER_BLOCKING 0x0 ;  /* 0x0000000000007b1d */ /* 0x000fe20000010000 */
[----:B------:R-:W-:Y:S02]  /*0300*/  ISETP.GT.U32.AND P0, PT, R2, 0x3, PT ;  /* 0x000000030200780c */ /* 0x000fe40003f04070 */
[----:B------:R-:W-:-:S11]  /*0310*/  MOV R2, R10 ;  /* 0x0000000a00027202 */ /* 0x000fd60000000f00 */
[----:B-1----:R-:W-:Y:S05]  /*0320*/  @P0 BRA `(.L_x_3) ;  /* 0xfffffffc00d40947 */ /* 0x002fea000383ffff */
.L_x_2:
[----:B------:R-:W-:Y:S05]  /*0330*/  @P1 EXIT ;  /* 0x000000000000194d */ /* 0x000fea0003800000 */
[----:B------:R-:W1:Y:S01]  /*0340*/  S2UR UR5, SR_CgaCtaId ;  /* 0x00000000000579c3 */ /* 0x000e620000008800 */
[----:B------:R-:W-:-:S07]  /*0350*/  UMOV UR4, 0x400 ;  /* 0x0000040000047882 */ /* 0x000fce0000000000 */
[----:B0-----:R-:W0:Y:S01]  /*0360*/  LDC.64 R4, c[0x0][0x390] ;  /* 0x0000e400ff047b82 */ /* 0x001e220000000a00 */
[----:B-1----:R-:W-:Y:S01]  /*0370*/  ULEA UR4, UR5, UR4, 0x18 ;  /* 0x0000000405047291 */ /* 0x002fe2000f8ec0ff */
[----:B0-----:R-:W-:-:S08]  /*0380*/  IMAD.WIDE.U32 R4, R0, 0x8, R4 ;  /* 0x0000000800047825 */ /* 0x001fd000078e0004 */
[----:B------:R-:W0:Y:S04]  /*0390*/  LDS.64 R2, [UR4] ;  /* 0x00000004ff027984 */ /* 0x000e280008000a00 */
[----:B0-----:R-:W-:Y:S01]  /*03a0*/  STG.E.64 desc[UR6][R4.64], R2 ;  /* 0x0000000204007986 */ /* 0x001fe2000c101b06 */
[----:B------:R-:W-:Y:S05]  /*03b0*/  EXIT ;  /* 0x000000000000794d */ /* 0x000fea0003800000 */
.L_x_4:
        /* <DEDUP_REMOVED lines=12> */
.L_x_12:


//--------------------- .text.dnrm2               --------------------------
	.section	.text.dnrm2,"ax",@progbits
	.align	128
        .global         dnrm2
        .type           dnrm2,@function
        .size           dnrm2,(.L_x_13 - dnrm2)
        .other          dnrm2,@"STO_CUDA_ENTRY STV_DEFAULT"
dnrm2:
.text.dnrm2:
[----:B------:R-:W-:Y:S01]  /*0000*/  LDC R1, c[0x0][0x37c] ;  /* 0x0000df00ff017b82 */ /* 0x000fe20000000800 */
[----:B------:R-:W0:Y:S01]  /*0010*/  S2R R0, SR_CTAID.X ;  /* 0x0000000000007919 */ /* 0x000e220000002500 */
[----:B------:R-:W0:Y:S01]  /*0020*/  LDCU UR4, c[0x0][0x360] ;  /* 0x00006c00ff0477ac */ /* 0x000e220008000800 */
[----:B------:R-:W1:Y:S01]  /*0030*/  S2R R2, SR_TID.X ;  /* 0x0000000000027919 */ /* 0x000e620000002100 */
[----:B------:R-:W2:Y:S01]  /*0040*/  LDCU UR5, c[0x0][0x390] ;  /* 0x00007200ff0577ac */ /* 0x000ea20008000800 */
[----:B------:R-:W3:Y:S01]  /*0050*/  LDCU.64 UR6, c[0x0][0x358] ;  /* 0x00006b00ff0677ac */ /* 0x000ee20008000a00 */
[----:B0-----:R-:W-:-:S04]  /*0060*/  IMAD R3, R0, UR4, RZ ;  /* 0x0000000400037c24 */ /* 0x001fc8000f8e02ff */
[----:B-1----:R-:W-:Y:S02]  /*0070*/  IMAD R4, R3, 0x2, R2 ;  /* 0x0000000203047824 */ /* 0x002fe400078e0202 */
[----:B------:R-:W-:-:S03]  /*0080*/  IMAD.U32 R3, RZ, RZ, UR4 ;  /* 0x00000004ff037e24 */ /* 0x000fc6000f8e00ff */
[C---:B--2---:R-:W-:Y:S01]  /*0090*/  ISETP.GE.AND P1, PT, R4.reuse, UR5, PT ;  /* 0x0000000504007c0c */ /* 0x044fe2000bf26270 */
[----:B------:R-:W-:-:S05]  /*00a0*/  IMAD.IADD R5, R4, 0x1, R3 ;  /* 0x0000000104057824 */ /* 0x000fca00078e0203 */
[----:B------:R-:W-:-:S07]  /*00b0*/  ISETP.GE.U32.AND P0, PT, R5, UR5, PT ;  /* 0x0000000505007c0c */ /* 0x000fce000bf06070 */
[----:B------:R-:W0:Y:S08]  /*00c0*/  @!P1 LDC.64 R6, c[0x0][0x380] ;  /* 0x0000e000ff069b82 */ /* 0x000e300000000a00 */
[----:B------:R-:W1:Y:S01]  /*00d0*/  @!P0 LDC.64 R8, c[0x0][0x380] ;  /* 0x0000e000ff088b82 */ /* 0x000e620000000a00 */
[----:B0-----:R-:W-:-:S06]  /*00e0*/  @!P1 IMAD.WIDE R6, R4, 0x8, R6 ;  /* 0x0000000804069825 */ /* 0x001fcc00078e0206 */
[----:B---3--:R-:W2:Y:S01]  /*00f0*/  @!P1 LDG.E.64 R6, desc[UR6][R6.64] ;  /* 0x0000000606069981 */ /* 0x008ea2000c1e1b00 */
[----:B-1----:R-:W-:-:S06]  /*0100*/  @!P0 IMAD.WIDE.U32 R8, R5, 0x8, R8 ;  /* 0x0000000805088825 */ /* 0x002fcc00078e0008 */
[----:B------:R-:W3:Y:S01]  /*0110*/  @!P0 LDG.E.64 R8, desc[UR6][R8.64] ;  /* 0x0000000608088981 */ /* 0x000ee2000c1e1b00 */
[----:B------:R-:W0:Y:S01]  /*0120*/  S2UR UR5, SR_CgaCtaId ;  /* 0x00000000000579c3 */ /* 0x000e220000008800 */
[----:B------:R-:W-:Y:S02]  /*0130*/  CS2R R10, SRZ ;  /* 0x00000000000a7805 */ /* 0x000fe4000001ff00 */
[----:B------:R-:W-:Y:S01]  /*0140*/  CS2R R4, SRZ ;  /* 0x0000000000047805 */ /* 0x000fe2000001ff00 */
[----:B------:R-:W-:Y:S01]  /*0150*/  UMOV UR4, 0x400 ;  /* 0x0000040000047882 */ /* 0x000fe20000000000 */
[----:B------:R-:W-:Y:S01]  /*0160*/  ISETP.GE.U32.AND P2, PT, R3, 0x2, PT ;  /* 0x000000020300780c */ /* 0x000fe20003f46070 */
[----:B0-----:R-:W-:Y:S01]  /*0170*/  ULEA UR4, UR5, UR4, 0x18 ;  /* 0x0000000405047291 */ /* 0x001fe2000f8ec0ff */
[----:B--2---:R-:W-:-:S10]  /*0180*/  @!P1 DMUL R10, R6, R6 ;  /* 0x00000006060a9228 */ /* 0x004fd40000000000 */
[----:B------:R-:W-:Y:S01]  /*0190*/  @!P1 MOV R4, R10 ;  /* 0x0000000a00049202 */ /* 0x000fe20000000f00 */
[----:B------:R-:W-:Y:S01]  /*01a0*/  @!P1 IMAD.MOV.U32 R5, RZ, RZ, R11 ;  /* 0x000000ffff059224 */ /* 0x000fe200078e000b */
[----:B------:R-:W-:-:S05]  /*01b0*/  ISETP.NE.AND P1, PT, R2, RZ, PT ;  /* 0x000000ff0200720c */ /* 0x000fca0003f25270 */
[----:B---3--:R-:W-:Y:S01]  /*01c0*/  @!P0 DFMA R4, R8, R8, R4 ;  /* 0x000000080804822b */ /* 0x008fe20000000004 */
[----:B------:R-:W-:-:S05]  /*01d0*/  LEA R9, R2, UR4, 0x3 ;  /* 0x0000000402097c11 */ /* 0x000fca000f8e18ff */
[----:B------:R0:W-:Y:S04]  /*01e0*/  STS.64 [R9], R10 ;  /* 0x0000000a09007388 */ /* 0x0001e80000000a00 */
[----:B------:R0:W-:Y:S01]  /*01f0*/  @!P0 STS.64 [R9], R4 ;  /* 0x0000000409008388 */ /* 0x0001e20000000a00 */
[----:B------:R-:W-:Y:S06]  /*0200*/  BAR.SYNC.DEFER_BLOCKING 0x0 ;  /* 0x0000000000007b1d */ /* 0x000fec0000010000 */
[----:B------:R-:W-:Y:S05]  /*0210*/  @!P2 BRA `(.L_x_5) ;  /* 0x00000000002ca947 */ /* 0x000fea0003800000 */
.L_x_6:
[----:B0-----:R-:W-:-:S04]  /*0220*/  SHF.R.U32.HI R10, RZ, 0x1, R3 ;  /* 0x00000001ff0a7819 */ /* 0x001fc80000011603 */
[----:B------:R-:W-:-:S13]  /*0230*/  ISETP.GE.U32.AND P0, PT, R2, R10, PT ;  /* 0x0000000a0200720c */ /* 0x000fda0003f06070 */
[----:B------:R-:W-:Y:S01]  /*0240*/  @!P0 IMAD R8, R10, 0x8, R9 ;  /* 0x000000080a088824 */ /* 0x000fe200078e0209 */
[----:B------:R-:W-:Y:S04]  /*0250*/  @!P0 LDS.64 R6, [R9] ;  /* 0x0000000009068984 */ /* 0x000fe80000000a00 */
[----:B------:R-:W0:Y:S02]  /*0260*/  @!P0 LDS.64 R4, [R8] ;  /* 0x0000000008048984 */ /* 0x000e240000000a00 */
[----:B0-----:R-:W-:-:S07]  /*0270*/  @!P0 DADD R4, R4, R6 ;  /* 0x0000000004048229 */ /* 0x001fce0000000006 */
[----:B------:R1:W-:Y:S01]  /*0280*/  @!P0 STS.64 [R9], R4 ;  /* 0x0000000409008388 */ /* 0x0003e20000000a00 */
[----:B------:R-:W-:Y:S01]  /*0290*/  BAR.SYNC.DEFER_BLOCKING 0x0 ;  /* 0x0000000000007b1d */ /* 0x000fe20000010000 */
[----:B------:R-:W-:Y:S02]  /*02a0*/  ISETP.GT.U32.AND P0, PT, R3, 0x3, PT ;  /* 0x000000030300780c */ /* 0x000fe40003f04070 */
[----:B------:R-:W-:-:S11]  /*02b0*/  MOV R3, R10 ;  /* 0x0000000a00037202 */ /* 0x000fd60000000f00 */
[----:B-1----:R-:W-:Y:S05]  /*02c0*/  @P0 BRA `(.L_x_6) ;  /* 0xfffffffc00d40947 */ /* 0x002fea000383ffff */
.L_x_5:
        /* <DEDUP_REMOVED lines=9> */
.L_x_7:
        /* <DEDUP_REMOVED lines=10> */
.L_x_13:


//--------------------- .text.acc                 --------------------------
	.section	.text.acc,"ax",@progbits
	.align	128
        .global         acc
        .type           acc,@function
        .size           acc,(.L_x_14 - acc)
        .other          acc,@"STO_CUDA_ENTRY STV_DEFAULT"
acc:
.text.acc:
        /* <DEDUP_REMOVED lines=9> */
[----:B------:R-:W1:Y:S01]  /*0090*/  LDCU.64 UR4, c[0x0][0x358] ;  /* 0x00006b00ff0477ac */ /* 0x000e620008000a00 */
[----:B------:R-:W2:Y:S06]  /*00a0*/  LDCU.64 UR6, c[0x0][0x390] ;  /* 0x00007200ff0677ac */ /* 0x000eac0008000a00 */
[----:B------:R-:W3:Y:S01]  /*00b0*/  LDC.64 R4, c[0x0][0x380] ;  /* 0x0000e000ff047b82 */ /* 0x000ee20000000a00 */
[----:B0-----:R-:W-:-:S06]  /*00c0*/  IMAD.WIDE R2, R7, 0x8, R2 ;  /* 0x0000000807027825 */ /* 0x001fcc00078e0202 */
[----:B-1----:R-:W2:Y:S01]  /*00d0*/  LDG.E.64 R2, desc[UR4][R2.64] ;  /* 0x0000000402027981 */ /* 0x002ea2000c1e1b00 */
[----:B---3--:R-:W-:-:S05]  /*00e0*/  IMAD.WIDE R4, R7, 0x8, R4 ;  /* 0x0000000807047825 */ /* 0x008fca00078e0204 */
[----:B------:R-:W2:Y:S02]  /*00f0*/  LDG.E.64 R6, desc[UR4][R4.64] ;  /* 0x0000000404067981 */ /* 0x000ea4000c1e1b00 */
[----:B--2---:R-:W-:-:S07]  /*0100*/  DFMA R6, R2, UR6, R6 ;  /* 0x0000000602067c2b */ /* 0x004fce0008000006 */
[----:B------:R-:W-:Y:S01]  /*0110*/  STG.E.64 desc[UR4][R4.64], R6 ;  /* 0x0000000604007986 */ /* 0x000fe2000c101b04 */
[----:B------:R-:W-:Y:S05]  /*0120*/  EXIT ;  /* 0x000000000000794d */ /* 0x000fea0003800000 */
.L_x_8:
        /* <DEDUP_REMOVED lines=13> */
.L_x_14:


//--------------------- .text.scale               --------------------------
	.section	.text.scale,"ax",@progbits
	.align	128
        .global         scale
        .type           scale,@function
        .size           scale,(.L_x_15 - scale)
        .other          scale,@"STO_CUDA_ENTRY STV_DEFAULT"
scale:
.text.scale:
[----:B------:R-:W-:Y:S01]  /*0000*/  LDC R1, c[0x0][0x37c] ;  /* 0x0000df00ff017b82 */ /* 0x000fe20000000800 */
[----:B------:R-:W0:Y:S07]  /*0010*/  S2R R0, SR_TID.X ;  /* 0x0000000000007919 */ /* 0x000e2e0000002100 */
[----:B------:R-:W0:Y:S01]  /*0020*/  S2UR UR4, SR_CTAID.X ;  /* 0x00000000000479c3 */ /* 0x000e220000002500 */
[----:B------:R-:W1:Y:S07]  /*0030*/  LDCU UR5, c[0x0][0x390] ;  /* 0x00007200ff0577ac */ /* 0x000e6e0008000800 */
[----:B------:R-:W0:Y:S02]  /*0040*/  LDC R5, c[0x0][0x360] ;  /* 0x0000d800ff057b82 */ /* 0x000e240000000800 */
[----:B0-----:R-:W-:-:S05]  /*0050*/  IMAD R5, R5, UR4, R0 ;  /* 0x0000000405057c24 */ /* 0x001fca000f8e0200 */
[----:B-1----:R-:W-:-:S13]  /*0060*/  ISETP.GE.U32.AND P0, PT, R5, UR5, PT ;  /* 0x0000000505007c0c */ /* 0x002fda000bf06070 */
[----:B------:R-:W-:Y:S05]  /*0070*/  @P0 EXIT ;  /* 0x000000000000094d */ /* 0x000fea0003800000 */
[----:B------:R-:W0:Y:S01]  /*0080*/  LDC.64 R2, c[0x0][0x380] ;  /* 0x0000e000ff027b82 */ /* 0x000e220000000a00 */
[----:B------:R-:W1:Y:S07]  /*0090*/  LDCU.64 UR4, c[0x0][0x358] ;  /* 0x00006b00ff0477ac */ /* 0x000e6e0008000a00 */
[----:B------:R-:W2:Y:S01]  /*00a0*/  LDC.64 R6, c[0x0][0x388] ;  /* 0x0000e200ff067b82 */ /* 0x000ea20000000a00 */
[----:B0-----:R-:W-:-:S05]  /*00b0*/  IMAD.WIDE R2, R5, 0x8, R2 ;  /* 0x0000000805027825 */ /* 0x001fca00078e0202 */
[----:B-1----:R-:W2:Y:S02]  /*00c0*/  LDG.E.64 R4, desc[UR4][R2.64] ;  /* 0x0000000402047981 */ /* 0x002ea4000c1e1b00 */
[----:B--2---:R-:W-:-:S07]  /*00d0*/  DMUL R4, R4, R6 ;  /* 0x0000000604047228 */ /* 0x004fce0000000000 */
[----:B------:R-:W-:Y:S01]  /*00e0*/  STG.E.64 desc[UR4][R2.64], R4 ;  /* 0x0000000402007986 */ /* 0x000fe2000c101b04 */
[----:B------:R-:W-:Y:S05]  /*00f0*/  EXIT ;  /* 0x000000000000794d */ /* 0x000fea0003800000 */
.L_x_9:
        /* <DEDUP_REMOVED lines=16> */
.L_x_15:


//--------------------- .nv.shared.fillSendBuffer --------------------------
	.section	.nv.shared.fillSendBuffer,"aw",@nobits
	.sectionflags	@""
	.align	16
	.zero		1024


//--------------------- .nv.shared.reserved.0     --------------------------
	.section	.nv.shared.reserved.0,"aw",@nobits
	.weak		__nv_reservedSMEM_offset_0_alias
	.size		__nv_reservedSMEM_offset_0_alias, 0, 64
	.other		__nv_reservedSMEM_offset_0_alias,@"STO_CUDA_RESERVED_SHARED STV_DEFAULT"
__nv_reservedSMEM_offset_0_alias:
	.zero		0
	.zero		64


//--------------------- .nv.shared.mew            --------------------------
	.section	.nv.shared.mew,"aw",@nobits
	.sectionflags	@""
	.align	16
	.zero		1024


//--------------------- .nv.shared.innerprod      --------------------------
	.section	.nv.shared.innerprod,"aw",@nobits
	.sectionflags	@""
	.align	16
	.zero		1024


//--------------------- .nv.shared.dnrm2          --------------------------
	.section	.nv.shared.dnrm2,"aw",@nobits
	.sectionflags	@""
	.align	16
	.zero		1024


//--------------------- .nv.shared.acc            --------------------------
	.section	.nv.shared.acc,"aw",@nobits
	.sectionflags	@""
	.align	16
	.zero		1024


//--------------------- .nv.shared.scale          --------------------------
	.section	.nv.shared.scale,"aw",@nobits
	.sectionflags	@""
	.align	16
	.zero		1024


//--------------------- .nv.constant0.fillSendBuffer --------------------------
	.section	.nv.constant0.fillSendBuffer,"a",@progbits
	.sectionflags	@""
	.align	4
.nv.constant0.fillSendBuffer:
	.zero		924


//--------------------- .nv.constant0.mew         --------------------------
	.section	.nv.constant0.mew,"a",@progbits
	.sectionflags	@""
	.align	4
.nv.constant0.mew:
	.zero		916


//--------------------- .nv.constant0.innerprod   --------------------------
	.section	.nv.constant0.innerprod,"a",@progbits
	.sectionflags	@""
	.align	4
.nv.constant0.innerprod:
	.zero		924


//--------------------- .nv.constant0.dnrm2       --------------------------
	.section	.nv.constant0.dnrm2,"a",@progbits
	.sectionflags	@""
	.align	4
.nv.constant0.dnrm2:
	.zero		916


//--------------------- .nv.constant0.acc         --------------------------
	.section	.nv.constant0.acc,"a",@progbits
	.sectionflags	@""
	.align	4
.nv.constant0.acc:
	.zero		924


//--------------------- .nv.constant0.scale       --------------------------
	.section	.nv.constant0.scale,"a",@progbits
	.sectionflags	@""
	.align	4
.nv.constant0.scale:
	.zero		916


//--------------------- SYMBOLS --------------------------

	.type		.nv.reservedSmem.offset0,@object
	.size		.nv.reservedSmem.offset0,0x4
	.type		.nv.reservedSmem.cap,@object
	.size		.nv.reservedSmem.cap,0x4
